//
// Generated by NVIDIA NVVM Compiler
//
// Compiler Build ID: CL-36424714
// Cuda compilation tools, release 13.0, V13.0.88
// Based on NVVM 20.0.0
//

.version 9.0
.target sm_100
.address_size 64

	// .globl	_Z6runGPUPii

.visible .entry _Z6runGPUPii(
	.param .u64 .ptr .align 1 _Z6runGPUPii_param_0,
	.param .u32 _Z6runGPUPii_param_1
)
{
	.reg .pred 	%p<7>;
	.reg .b32 	%r<41>;
	.reg .b64 	%rd<11>;

	ld.param.u64 	%rd2, [_Z6runGPUPii_param_0];
	ld.param.u32 	%r12, [_Z6runGPUPii_param_1];
	cvta.to.global.u64 	%rd1, %rd2;
	mov.u32 	%r13, %tid.x;
	mov.u32 	%r14, %ctaid.x;
	mov.u32 	%r15, %ntid.x;
	mad.lo.s32 	%r39, %r14, %r15, %r13;
	mov.u32 	%r16, %nctaid.x;
	mul.lo.s32 	%r2, %r16, %r15;
	setp.ge.s32 	%p1, %r39, %r12;
	@%p1 bra 	$L__BB0_7;
	add.s32 	%r17, %r39, %r2;
	max.s32 	%r18, %r12, %r17;
	setp.lt.s32 	%p2, %r17, %r12;
	selp.u32 	%r19, 1, 0, %p2;
	add.s32 	%r20, %r17, %r19;
	sub.s32 	%r21, %r18, %r20;
	div.u32 	%r22, %r21, %r2;
	add.s32 	%r3, %r22, %r19;
	and.b32  	%r23, %r3, 3;
	setp.eq.s32 	%p3, %r23, 3;
	@%p3 bra 	$L__BB0_4;
	add.s32 	%r24, %r3, 1;
	and.b32  	%r25, %r24, 3;
	neg.s32 	%r37, %r25;
$L__BB0_3:
	.pragma "nounroll";
	mul.wide.s32 	%rd3, %r39, 4;
	add.s64 	%rd4, %rd1, %rd3;
	ld.global.u32 	%r26, [%rd4];
	shl.b32 	%r27, %r26, 1;
	st.global.u32 	[%rd4], %r27;
	add.s32 	%r39, %r39, %r2;
	add.s32 	%r37, %r37, 1;
	setp.ne.s32 	%p4, %r37, 0;
	@%p4 bra 	$L__BB0_3;
$L__BB0_4:
	setp.lt.u32 	%p5, %r3, 3;
	@%p5 bra 	$L__BB0_7;
	mul.wide.s32 	%rd7, %r2, 4;
	shl.b32 	%r36, %r2, 2;
$L__BB0_6:
	mul.wide.s32 	%rd5, %r39, 4;
	add.s64 	%rd6, %rd1, %rd5;
	ld.global.u32 	%r28, [%rd6];
	shl.b32 	%r29, %r28, 1;
	st.global.u32 	[%rd6], %r29;
	add.s64 	%rd8, %rd6, %rd7;
	ld.global.u32 	%r30, [%rd8];
	shl.b32 	%r31, %r30, 1;
	st.global.u32 	[%rd8], %r31;
	add.s64 	%rd9, %rd8, %rd7;
	ld.global.u32 	%r32, [%rd9];
	shl.b32 	%r33, %r32, 1;
	st.global.u32 	[%rd9], %r33;
	add.s64 	%rd10, %rd9, %rd7;
	ld.global.u32 	%r34, [%rd10];
	shl.b32 	%r35, %r34, 1;
	st.global.u32 	[%rd10], %r35;
	add.s32 	%r39, %r36, %r39;
	setp.lt.s32 	%p6, %r39, %r12;
	@%p6 bra 	$L__BB0_6;
$L__BB0_7:
	ret;

}


// ===== COMPILED SASS (sm_100) =====

	.target	sm_100

	.elftype	@"ET_EXEC"


//--------------------- .note.nv.tkinfo           --------------------------
	.section	.note.nv.tkinfo,"",@"SHT_NOTE"
	.sectionflags	@"SHF_NOTE_NV_TKINFO"
	.tkinfo
        /*0018*/ 	.word	0x00000002
        /*0030*/ 	.string	""
        /*0030*/ 	.string	"ptxas"
        /*0030*/ 	.string	"Cuda compilation tools, release 13.0, V13.0.88"
        /*0030*/ 	.string	"Build cuda_13.0.r13.0/compiler.36424714_0"
        /*0030*/ 	.string	"-arch sm_100 -m 64 "



//--------------------- .note.nv.cuinfo           --------------------------
	.section	.note.nv.cuinfo,"",@"SHT_NOTE"
	.sectionflags	@"SHF_NOTE_NV_CUINFO"
        /*0018*/ 	.short	0x0002
        /*001a*/ 	.short	0x0064
        /*001c*/ 	.short	0x0082
	.zero		2


//--------------------- .nv.info                  --------------------------
	.section	.nv.info,"",@"SHT_CUDA_INFO"
	.align	4


	//----- nvinfo : EIATTR_REGCOUNT
	.align		4
        /*0000*/ 	.byte	0x04, 0x2f
        /*0002*/ 	.short	(.L_1 - .L_0)
	.align		4
.L_0:
        /*0004*/ 	.word	index@(_Z6runGPUPii)
        /*0008*/ 	.word	0x00000018


	//----- nvinfo : EIATTR_FRAME_SIZE
	.align		4
.L_1:
        /*000c*/ 	.byte	0x04, 0x11
        /*000e*/ 	.short	(.L_3 - .L_2)
	.align		4
.L_2:
        /*0010*/ 	.word	index@(_Z6runGPUPii)
        /*0014*/ 	.word	0x00000000


	//----- nvinfo : EIATTR_MIN_STACK_SIZE
	.align		4
.L_3:
        /*0018*/ 	.byte	0x04, 0x12
        /*001a*/ 	.short	(.L_5 - .L_4)
	.align		4
.L_4:
        /*001c*/ 	.word	index@(_Z6runGPUPii)
        /*0020*/ 	.word	0x00000000
.L_5:


//--------------------- .nv.compat                --------------------------
	.section	.nv.compat,"",@"SHT_CUDA_COMPAT_INFO"
	.align	4
        /*0000*/ 	.byte	0x02, 0x09, 0x00, 0x00, 0x02, 0x02, 0x01, 0x00, 0x02, 0x05, 0x05, 0x00, 0x03, 0x07, 0x01, 0x01
        /*0010*/ 	.byte	0x02, 0x03, 0x00, 0x00, 0x02, 0x06, 0x01, 0x00, 0x04, 0x0b, 0x08, 0x00, 0x09, 0x00, 0x00, 0x00
        /*0020*/ 	.byte	0x00, 0x00, 0x00, 0x00


//--------------------- .nv.info._Z6runGPUPii     --------------------------
	.section	.nv.info._Z6runGPUPii,"",@"SHT_CUDA_INFO"
	.sectionflags	@""
	.align	4


	//----- nvinfo : EIATTR_CUDA_API_VERSION
	.align		4
        /*0000*/ 	.byte	0x04, 0x37
        /*0002*/ 	.short	(.L_7 - .L_6)
.L_6:
        /*0004*/ 	.word	0x00000082


	//----- nvinfo : EIATTR_KPARAM_INFO
	.align		4
.L_7:
        /*0008*/ 	.byte	0x04, 0x17
        /*000a*/ 	.short	(.L_9 - .L_8)
.L_8:
        /*000c*/ 	.word	0x00000000
        /*0010*/ 	.short	0x0001
        /*0012*/ 	.short	0x0008
        /*0014*/ 	.byte	0x00, 0xf0, 0x11, 0x00


	//----- nvinfo : EIATTR_KPARAM_INFO
	.align		4
.L_9:
        /*0018*/ 	.byte	0x04, 0x17
        /*001a*/ 	.short	(.L_11 - .L_10)
.L_10:
        /*001c*/ 	.word	0x00000000
        /*0020*/ 	.short	0x0000
        /*0022*/ 	.short	0x0000
        /*0024*/ 	.byte	0x00, 0xf5, 0x21, 0x00


	//----- nvinfo : EIATTR_SPARSE_MMA_MASK
	.align		4
.L_11:
        /*0028*/ 	.byte	0x03, 0x50
        /*002a*/ 	.short	0x0000


	//----- nvinfo : EIATTR_MAXREG_COUNT
	.align		4
        /*002c*/ 	.byte	0x03, 0x1b
        /*002e*/ 	.short	0x00ff


	//----- nvinfo : EIATTR_MERCURY_ISA_VERSION
	.align		4
        /*0030*/ 	.byte	0x03, 0x5f
        /*0032*/ 	.short	0x0101


	//----- nvinfo : EIATTR_VRC_CTA_INIT_COUNT
	.align		4
        /*0034*/ 	.byte	0x02, 0x4a
	.zero		1
	.zero		1


	//----- nvinfo : EIATTR_EXIT_INSTR_OFFSETS
	.align		4
        /*0038*/ 	.byte	0x04, 0x1c
        /*003a*/ 	.short	(.L_13 - .L_12)


	//   ....[0]....
.L_12:
        /*003c*/ 	.word	0x00000090


	//   ....[1]....
        /*0040*/ 	.word	0x00000360


	//   ....[2]....
        /*0044*/ 	.word	0x000004a0


	//----- nvinfo : EIATTR_CRS_STACK_SIZE
	.align		4
.L_13:
        /*0048*/ 	.byte	0x04, 0x1e
        /*004a*/ 	.short	(.L_15 - .L_14)
.L_14:
        /*004c*/ 	.word	0x00000000


	//----- nvinfo : EIATTR_CBANK_PARAM_SIZE
	.align		4
.L_15:
        /*0050*/ 	.byte	0x03, 0x19
        /*0052*/ 	.short	0x000c


	//----- nvinfo : EIATTR_PARAM_CBANK
	.align		4
        /*0054*/ 	.byte	0x04, 0x0a
        /*0056*/ 	.short	(.L_17 - .L_16)
	.align		4
.L_16:
        /*0058*/ 	.word	index@(.nv.constant0._Z6runGPUPii)
        /*005c*/ 	.short	0x0380
        /*005e*/ 	.short	0x000c


	//----- nvinfo : EIATTR_SW_WAR
	.align		4
.L_17:
        /*0060*/ 	.byte	0x04, 0x36
        /*0062*/ 	.short	(.L_19 - .L_18)
.L_18:
        /*0064*/ 	.word	0x00000008
.L_19:


//--------------------- .nv.callgraph             --------------------------
	.section	.nv.callgraph,"",@"SHT_CUDA_CALLGRAPH"
	.align	4
	.sectionentsize	8
	.align		4
        /*0000*/ 	.word	0x00000000
	.align		4
        /*0004*/ 	.word	0xffffffff
	.align		4
        /*0008*/ 	.word	0x00000000
	.align		4
        /*000c*/ 	.word	0xfffffffe
	.align		4
        /*0010*/ 	.word	0x00000000
	.align		4
        /*0014*/ 	.word	0xfffffffd
	.align		4
        /*0018*/ 	.word	0x00000000
	.align		4
        /*001c*/ 	.word	0xfffffffc


//--------------------- .text._Z6runGPUPii        --------------------------
	.section	.text._Z6runGPUPii,"ax",@progbits
	.align	128
        .global         _Z6runGPUPii
        .type           _Z6runGPUPii,@function
        .size           _Z6runGPUPii,(.L_x_5 - _Z6runGPUPii)
        .other          _Z6runGPUPii,@"STO_CUDA_ENTRY STV_DEFAULT"
_Z6runGPUPii:
.text._Z6runGPUPii:
[----:B------:R-:W-:Y:S01]  /*0000*/  LDC R1, c[0x0][0x37c] ;  /* 0x0000df00ff017b82 */ /* 0x000fe20000000800 */
[----:B------:R-:W0:Y:S07]  /*0010*/  S2R R5, SR_TID.X ;  /* 0x0000000000057919 */ /* 0x000e2e0000002100 */
[----:B------:R-:W0:Y:S01]  /*0020*/  S2UR UR4, SR_CTAID.X ;  /* 0x00000000000479c3 */ /* 0x000e220000002500 */
[----:B------:R-:W1:Y:S07]  /*0030*/  LDCU UR6, c[0x0][0x388] ;  /* 0x00007100ff0677ac */ /* 0x000e6e0008000800 */
[----:B------:R-:W0:Y:S01]  /*0040*/  LDC R0, c[0x0][0x360] ;  /* 0x0000d800ff007b82 */ /* 0x000e220000000800 */
[----:B------:R-:W2:Y:S01]  /*0050*/  LDCU UR5, c[0x0][0x370] ;  /* 0x00006e00ff0577ac */ /* 0x000ea20008000800 */
[----:B0-----:R-:W-:-:S02]  /*0060*/  IMAD R5, R0, UR4, R5 ;  /* 0x0000000400057c24 */ /* 0x001fc4000f8e0205 */
[----:B--2---:R-:W-:-:S03]  /*0070*/  IMAD R0, R0, UR5, RZ ;  /* 0x0000000500007c24 */ /* 0x004fc6000f8e02ff */
[----:B-1----:R-:W-:-:S13]  /*0080*/  ISETP.GE.AND P0, PT, R5, UR6, PT ;  /* 0x0000000605007c0c */ /* 0x002fda000bf06270 */
[----:B------:R-:W-:Y:S05]  /*0090*/  @P0 EXIT ;  /* 0x000000000000094d */ /* 0x000fea0003800000 */
[----:B------:R-:W0:Y:S01]  /*00a0*/  I2F.U32.RP R8, R0 ;  /* 0x0000000000087306 */ /* 0x000e220000209000 */
[C---:B------:R-:W-:Y:S01]  /*00b0*/  IADD3 R4, PT, PT, R0.reuse, R5, RZ ;  /* 0x0000000500047210 */ /* 0x040fe20007ffe0ff */
[----:B------:R-:W-:Y:S01]  /*00c0*/  IMAD.MOV R9, RZ, RZ, -R0 ;  /* 0x000000ffff097224 */ /* 0x000fe200078e0a00 */
[----:B------:R-:W-:Y:S01]  /*00d0*/  ISETP.NE.U32.AND P2, PT, R0, RZ, PT ;  /* 0x000000ff0000720c */ /* 0x000fe20003f45070 */
[----:B------:R-:W1:Y:S01]  /*00e0*/  LDCU.64 UR4, c[0x0][0x358] ;  /* 0x00006b00ff0477ac */ /* 0x000e620008000a00 */
[C---:B------:R-:W-:Y:S01]  /*00f0*/  ISETP.GE.AND P0, PT, R4.reuse, UR6, PT ;  /* 0x0000000604007c0c */ /* 0x040fe2000bf06270 */
[----:B------:R-:W-:Y:S01]  /*0100*/  BSSY.RECONVERGENT B0, `(.L_x_0) ;  /* 0x0000025000007945 */ /* 0x000fe20003800200 */
[----:B------:R-:W-:Y:S02]  /*0110*/  VIMNMX R7, PT, PT, R4, UR6, !PT ;  /* 0x0000000604077c48 */ /* 0x000fe4000ffe0100 */
[----:B------:R-:W-:-:S04]  /*0120*/  SEL R6, RZ, 0x1, P0 ;  /* 0x00000001ff067807 */ /* 0x000fc80000000000 */
[----:B------:R-:W-:Y:S01]  /*0130*/  IADD3 R7, PT, PT, R7, -R4, -R6 ;  /* 0x8000000407077210 */ /* 0x000fe20007ffe806 */
[----:B0-----:R-:W0:Y:S02]  /*0140*/  MUFU.RCP R8, R8 ;  /* 0x0000000800087308 */ /* 0x001e240000001000 */
[----:B0-----:R-:W-:-:S06]  /*0150*/  VIADD R2, R8, 0xffffffe ;  /* 0x0ffffffe08027836 */ /* 0x001fcc0000000000 */
[----:B------:R0:W2:Y:S02]  /*0160*/  F2I.FTZ.U32.TRUNC.NTZ R3, R2 ;  /* 0x0000000200037305 */ /* 0x0000a4000021f000 */
[----:B0-----:R-:W-:Y:S02]  /*0170*/  IMAD.MOV.U32 R2, RZ, RZ, RZ ;  /* 0x000000ffff027224 */ /* 0x001fe400078e00ff */
[----:B--2---:R-:W-:-:S04]  /*0180*/  IMAD R9, R9, R3, RZ ;  /* 0x0000000309097224 */ /* 0x004fc800078e02ff */
[----:B------:R-:W-:-:S06]  /*0190*/  IMAD.HI.U32 R8, R3, R9, R2 ;  /* 0x0000000903087227 */ /* 0x000fcc00078e0002 */
[----:B------:R-:W-:-:S05]  /*01a0*/  IMAD.HI.U32 R9, R8, R7, RZ ;  /* 0x0000000708097227 */ /* 0x000fca00078e00ff */
[----:B------:R-:W-:-:S05]  /*01b0*/  IADD3 R2, PT, PT, -R9, RZ, RZ ;  /* 0x000000ff09027210 */ /* 0x000fca0007ffe1ff */
[----:B------:R-:W-:Y:S02]  /*01c0*/  IMAD R7, R0, R2, R7 ;  /* 0x0000000200077224 */ /* 0x000fe400078e0207 */
[----:B------:R-:W0:Y:S03]  /*01d0*/  LDC.64 R2, c[0x0][0x380] ;  /* 0x0000e000ff027b82 */ /* 0x000e260000000a00 */
[----:B------:R-:W-:-:S13]  /*01e0*/  ISETP.GE.U32.AND P0, PT, R7, R0, PT ;  /* 0x000000000700720c */ /* 0x000fda0003f06070 */
[----:B------:R-:W-:Y:S01]  /*01f0*/  @P0 IMAD.IADD R7, R7, 0x1, -R0 ;  /* 0x0000000107070824 */ /* 0x000fe200078e0a00 */
[----:B------:R-:W-:-:S04]  /*0200*/  @P0 IADD3 R9, PT, PT, R9, 0x1, RZ ;  /* 0x0000000109090810 */ /* 0x000fc80007ffe0ff */
[----:B------:R-:W-:-:S13]  /*0210*/  ISETP.GE.U32.AND P1, PT, R7, R0, PT ;  /* 0x000000000700720c */ /* 0x000fda0003f26070 */
[----:B------:R-:W-:Y:S01]  /*0220*/  @P1 VIADD R9, R9, 0x1 ;  /* 0x0000000109091836 */ /* 0x000fe20000000000 */
[----:B------:R-:W-:-:S04]  /*0230*/  @!P2 LOP3.LUT R9, RZ, R0, RZ, 0x33, !PT ;  /* 0x00000000ff09a212 */ /* 0x000fc800078e33ff */
[----:B------:R-:W-:-:S04]  /*0240*/  IADD3 R4, PT, PT, R6, R9, RZ ;  /* 0x0000000906047210 */ /* 0x000fc80007ffe0ff */
[C---:B------:R-:W-:Y:S02]  /*0250*/  LOP3.LUT R6, R4.reuse, 0x3, RZ, 0xc0, !PT ;  /* 0x0000000304067812 */ /* 0x040fe400078ec0ff */
[----:B------:R-:W-:Y:S02]  /*0260*/  ISETP.GE.U32.AND P1, PT, R4, 0x3, PT ;  /* 0x000000030400780c */ /* 0x000fe40003f26070 */
[----:B------:R-:W-:-:S13]  /*0270*/  ISETP.NE.AND P0, PT, R6, 0x3, PT ;  /* 0x000000030600780c */ /* 0x000fda0003f05270 */
[----:B01----:R-:W-:Y:S05]  /*0280*/  @!P0 BRA `(.L_x_1) ;  /* 0x0000000000308947 */ /* 0x003fea0003800000 */
[----:B------:R-:W0:Y:S01]  /*0290*/  LDC.64 R8, c[0x0][0x380] ;  /* 0x0000e000ff087b82 */ /* 0x000e220000000a00 */
[----:B------:R-:W-:-:S05]  /*02a0*/  VIADD R4, R4, 0x1 ;  /* 0x0000000104047836 */ /* 0x000fca0000000000 */
[----:B------:R-:W-:-:S04]  /*02b0*/  LOP3.LUT R4, R4, 0x3, RZ, 0xc0, !PT ;  /* 0x0000000304047812 */ /* 0x000fc800078ec0ff */
[----:B------:R-:W-:-:S07]  /*02c0*/  IADD3 R4, PT, PT, -R4, RZ, RZ ;  /* 0x000000ff04047210 */ /* 0x000fce0007ffe1ff */
.L_x_2:
[----:B01----:R-:W-:-:S05]  /*02d0*/  IMAD.WIDE R6, R5, 0x4, R8 ;  /* 0x0000000405067825 */ /* 0x003fca00078e0208 */
[----:B------:R-:W2:Y:S01]  /*02e0*/  LDG.E R10, desc[UR4][R6.64] ;  /* 0x00000004060a7981 */ /* 0x000ea2000c1e1900 */
[----:B------:R-:W-:Y:S01]  /*02f0*/  IADD3 R4, PT, PT, R4, 0x1, RZ ;  /* 0x0000000104047810 */ /* 0x000fe20007ffe0ff */
[----:B------:R-:W-:-:S03]  /*0300*/  IMAD.IADD R5, R0, 0x1, R5 ;  /* 0x0000000100057824 */ /* 0x000fc600078e0205 */
[----:B------:R-:W-:Y:S01]  /*0310*/  ISETP.NE.AND P0, PT, R4, RZ, PT ;  /* 0x000000ff0400720c */ /* 0x000fe20003f05270 */
[----:B--2---:R-:W-:-:S05]  /*0320*/  IMAD.SHL.U32 R11, R10, 0x2, RZ ;  /* 0x000000020a0b7824 */ /* 0x004fca00078e00ff */
[----:B------:R1:W-:Y:S07]  /*0330*/  STG.E desc[UR4][R6.64], R11 ;  /* 0x0000000b06007986 */ /* 0x0003ee000c101904 */
[----:B------:R-:W-:Y:S05]  /*0340*/  @P0 BRA `(.L_x_2) ;  /* 0xfffffffc00e00947 */ /* 0x000fea000383ffff */
.L_x_1:
[----:B------:R-:W-:Y:S05]  /*0350*/  BSYNC.RECONVERGENT B0 ;  /* 0x0000000000007941 */ /* 0x000fea0003800200 */
.L_x_0:
[----:B------:R-:W-:Y:S05]  /*0360*/  @!P1 EXIT ;  /* 0x000000000000994d */ /* 0x000fea0003800000 */
.L_x_3:
[----:B0-----:R-:W-:-:S05]  /*0370*/  IMAD.WIDE R12, R5, 0x4, R2 ;  /* 0x00000004050c7825 */ /* 0x001fca00078e0202 */
[----:B------:R-:W2:Y:S01]  /*0380*/  LDG.E R4, desc[UR4][R12.64] ;  /* 0x000000040c047981 */ /* 0x000ea2000c1e1900 */
[----:B-1----:R-:W-:Y:S01]  /*0390*/  IMAD.WIDE R6, R0, 0x4, R12 ;  /* 0x0000000400067825 */ /* 0x002fe200078e020c */
[----:B--2---:R-:W-:-:S05]  /*03a0*/  SHF.L.U32 R15, R4, 0x1, RZ ;  /* 0x00000001040f7819 */ /* 0x004fca00000006ff */
[----:B------:R0:W-:Y:S04]  /*03b0*/  STG.E desc[UR4][R12.64], R15 ;  /* 0x0000000f0c007986 */ /* 0x0001e8000c101904 */
[----:B------:R-:W2:Y:S01]  /*03c0*/  LDG.E R4, desc[UR4][R6.64] ;  /* 0x0000000406047981 */ /* 0x000ea2000c1e1900 */
[----:B------:R-:W-:-:S04]  /*03d0*/  IMAD.WIDE R8, R0, 0x4, R6 ;  /* 0x0000000400087825 */ /* 0x000fc800078e0206 */
[----:B--2---:R-:W-:-:S05]  /*03e0*/  IMAD.SHL.U32 R17, R4, 0x2, RZ ;  /* 0x0000000204117824 */ /* 0x004fca00078e00ff */
[----:B------:R0:W-:Y:S04]  /*03f0*/  STG.E desc[UR4][R6.64], R17 ;  /* 0x0000001106007986 */ /* 0x0001e8000c101904 */
[----:B------:R-:W2:Y:S01]  /*0400*/  LDG.E R4, desc[UR4][R8.64] ;  /* 0x0000000408047981 */ /* 0x000ea2000c1e1900 */
[----:B------:R-:W-:Y:S01]  /*0410*/  IMAD.WIDE R10, R0, 0x4, R8 ;  /* 0x00000004000a7825 */ /* 0x000fe200078e0208 */
[----:B--2---:R-:W-:-:S05]  /*0420*/  SHF.L.U32 R19, R4, 0x1, RZ ;  /* 0x0000000104137819 */ /* 0x004fca00000006ff */
[----:B------:R0:W-:Y:S04]  /*0430*/  STG.E desc[UR4][R8.64], R19 ;  /* 0x0000001308007986 */ /* 0x0001e8000c101904 */
[----:B------:R-:W2:Y:S01]  /*0440*/  LDG.E R4, desc[UR4][R10.64] ;  /* 0x000000040a047981 */ /* 0x000ea2000c1e1900 */
[----:B------:R-:W-:-:S04]  /*0450*/  LEA R5, R0, R5, 0x2 ;  /* 0x0000000500057211 */ /* 0x000fc800078e10ff */
[----:B------:R-:W-:Y:S01]  /*0460*/  ISETP.GE.AND P0, PT, R5, UR6, PT ;  /* 0x0000000605007c0c */ /* 0x000fe2000bf06270 */
[----:B--2---:R-:W-:-:S05]  /*0470*/  IMAD.SHL.U32 R21, R4, 0x2, RZ ;  /* 0x0000000204157824 */ /* 0x004fca00078e00ff */
[----:B------:R0:W-:Y:S07]  /*0480*/  STG.E desc[UR4][R10.64], R21 ;  /* 0x000000150a007986 */ /* 0x0001ee000c101904 */
[----:B------:R-:W-:Y:S05]  /*0490*/  @!P0 BRA `(.L_x_3) ;  /* 0xfffffffc00b48947 */ /* 0x000fea000383ffff */
[----:B------:R-:W-:Y:S05]  /*04a0*/  EXIT ;  /* 0x000000000000794d */ /* 0x000fea0003800000 */
.L_x_4:
[----:B------:R-:W-:-:S00]  /*04b0*/  BRA `(.L_x_4) ;  /* 0xfffffffc00fc7947 */ /* 0x000fc0000383ffff */
[----:B------:R-:W-:-:S00]  /*04c0*/  NOP ;  /* 0x0000000000007918 */ /* 0x000fc00000000000 */
        /* <DEDUP_REMOVED lines=11> */
.L_x_5:


//--------------------- .nv.shared.reserved.0     --------------------------
	.section	.nv.shared.reserved.0,"aw",@nobits
	.weak		__nv_reservedSMEM_offset_0_alias
	.size		__nv_reservedSMEM_offset_0_alias, 0, 64
	.other		__nv_reservedSMEM_offset_0_alias,@"STO_CUDA_RESERVED_SHARED STV_DEFAULT"
__nv_reservedSMEM_offset_0_alias:
	.zero		0
	.zero		64


//--------------------- .nv.constant0._Z6runGPUPii --------------------------
	.section	.nv.constant0._Z6runGPUPii,"a",@progbits
	.sectionflags	@""
	.align	4
.nv.constant0._Z6runGPUPii:
	.zero		908


//--------------------- SYMBOLS --------------------------

	.type		.nv.reservedSmem.offset0,@object
	.size		.nv.reservedSmem.offset0,0x4
